	.headerflags	@"EF_CUDA_TEXMODE_UNIFIED EF_CUDA_64BIT_ADDRESS EF_CUDA_ACCELERATORS EF_CUDA_SM90 EF_CUDA_VIRTUAL_SM(EF_CUDA_SM90)"
	.elftype	@"ET_EXEC"


//--------------------- .nv.info                  --------------------------
	.section	.nv.info,"",@"SHT_CUDA_INFO"
	.align	4


	//----- nvinfo : EIATTR_REGCOUNT
	.align		4
        /*0000*/ 	.byte	0x04, 0x2f
        /*0002*/ 	.short	(.L_1 - .L_0)
	.align		4
.L_0:
        /*0004*/ 	.word	index@(triton_per_fused_adaptive_max_pool2d_add_mean_mul_0)
        /*0008*/ 	.word	0x00000019


	//----- nvinfo : EIATTR_MIN_STACK_SIZE
	.align		4
.L_1:
        /*000c*/ 	.byte	0x04, 0x12
        /*000e*/ 	.short	(.L_3 - .L_2)
	.align		4
.L_2:
        /*0010*/ 	.word	index@(triton_per_fused_adaptive_max_pool2d_add_mean_mul_0)
        /*0014*/ 	.word	0x00000000


	//----- nvinfo : EIATTR_FRAME_SIZE
	.align		4
.L_3:
        /*0018*/ 	.byte	0x04, 0x11
        /*001a*/ 	.short	(.L_5 - .L_4)
	.align		4
.L_4:
        /*001c*/ 	.word	index@(triton_per_fused_adaptive_max_pool2d_add_mean_mul_0)
        /*0020*/ 	.word	0x00000000


	//----- nvinfo : EIATTR_MIN_STACK_SIZE
	.align		4
.L_5:
        /*0024*/ 	.byte	0x04, 0x12
        /*0026*/ 	.short	(.L_7 - .L_6)
	.align		4
.L_6:
        /*0028*/ 	.word	index@(triton_per_fused_adaptive_max_pool2d_add_mean_mul_0)
        /*002c*/ 	.word	0x00000000
.L_7:


//--------------------- .nv.info.triton_per_fused_adaptive_max_pool2d_add_mean_mul_0 --------------------------
	.section	.nv.info.triton_per_fused_adaptive_max_pool2d_add_mean_mul_0,"",@"SHT_CUDA_INFO"
	.sectionflags	@""
	.align	4


	//----- nvinfo : EIATTR_CUDA_API_VERSION
	.align		4
        /*0000*/ 	.byte	0x04, 0x37
        /*0002*/ 	.short	(.L_9 - .L_8)
.L_8:
        /*0004*/ 	.word	0x0000007c


	//----- nvinfo : EIATTR_KPARAM_INFO
	.align		4
.L_9:
        /*0008*/ 	.byte	0x04, 0x17
        /*000a*/ 	.short	(.L_11 - .L_10)
.L_10:
        /*000c*/ 	.word	0x00000000
        /*0010*/ 	.short	0x0003
        /*0012*/ 	.short	0x0014
        /*0014*/ 	.byte	0x00, 0xf0, 0x11, 0x00


	//----- nvinfo : EIATTR_KPARAM_INFO
	.align		4
.L_11:
        /*0018*/ 	.byte	0x04, 0x17
        /*001a*/ 	.short	(.L_13 - .L_12)
.L_12:
        /*001c*/ 	.word	0x00000000
        /*0020*/ 	.short	0x0002
        /*0022*/ 	.short	0x0010
        /*0024*/ 	.byte	0x00, 0xf0, 0x11, 0x00


	//----- nvinfo : EIATTR_KPARAM_INFO
	.align		4
.L_13:
        /*0028*/ 	.byte	0x04, 0x17
        /*002a*/ 	.short	(.L_15 - .L_14)
.L_14:
        /*002c*/ 	.word	0x00000000
        /*0030*/ 	.short	0x0001
        /*0032*/ 	.short	0x0008
        /*0034*/ 	.byte	0x00, 0xf4, 0x21, 0x00


	//----- nvinfo : EIATTR_KPARAM_INFO
	.align		4
.L_15:
        /*0038*/ 	.byte	0x04, 0x17
        /*003a*/ 	.short	(.L_17 - .L_16)
.L_16:
        /*003c*/ 	.word	0x00000000
        /*0040*/ 	.short	0x0000
        /*0042*/ 	.short	0x0000
        /*0044*/ 	.byte	0x00, 0xf4, 0x21, 0x00


	//----- nvinfo : EIATTR_SPARSE_MMA_MASK
	.align		4
.L_17:
        /*0048*/ 	.byte	0x03, 0x50
        /*004a*/ 	.short	0x0000


	//----- nvinfo : EIATTR_MAXREG_COUNT
	.align		4
        /*004c*/ 	.byte	0x03, 0x1b
        /*004e*/ 	.short	0x00ff


	//----- nvinfo : EIATTR_COOP_GROUP_MASK_REGIDS
	.align		4
        /*0050*/ 	.byte	0x04, 0x29
        /*0052*/ 	.short	(.L_19 - .L_18)


	//   ....[0]....
.L_18:
        /*0054*/ 	.word	0xffffffff


	//   ....[1]....
        /*0058*/ 	.word	0xffffffff


	//   ....[2]....
        /*005c*/ 	.word	0xffffffff


	//   ....[3]....
        /*0060*/ 	.word	0xffffffff


	//----- nvinfo : EIATTR_COOP_GROUP_INSTR_OFFSETS
	.align		4
.L_19:
        /*0064*/ 	.byte	0x04, 0x28
        /*0066*/ 	.short	(.L_21 - .L_20)


	//   ....[0]....
.L_20:
        /*0068*/ 	.word	0x000002c0


	//   ....[1]....
        /*006c*/ 	.word	0x00000390


	//   ....[2]....
        /*0070*/ 	.word	0x00000460


	//   ....[3]....
        /*0074*/ 	.word	0x00000540


	//----- nvinfo : EIATTR_EXIT_INSTR_OFFSETS
	.align		4
.L_21:
        /*0078*/ 	.byte	0x04, 0x1c
        /*007a*/ 	.short	(.L_23 - .L_22)


	//   ....[0]....
.L_22:
        /*007c*/ 	.word	0x00000620


	//   ....[1]....
        /*0080*/ 	.word	0x00000650


	//----- nvinfo : EIATTR_REQNTID
	.align		4
.L_23:
        /*0084*/ 	.byte	0x04, 0x10
        /*0086*/ 	.short	(.L_25 - .L_24)
.L_24:
        /*0088*/ 	.word	0x00000040
        /*008c*/ 	.word	0x00000001
        /*0090*/ 	.word	0x00000001


	//----- nvinfo : EIATTR_CBANK_PARAM_SIZE
	.align		4
.L_25:
        /*0094*/ 	.byte	0x03, 0x19
        /*0096*/ 	.short	0x0018


	//----- nvinfo : EIATTR_PARAM_CBANK
	.align		4
        /*0098*/ 	.byte	0x04, 0x0a
        /*009a*/ 	.short	(.L_27 - .L_26)
	.align		4
.L_26:
        /*009c*/ 	.word	index@(.nv.constant0.triton_per_fused_adaptive_max_pool2d_add_mean_mul_0)
        /*00a0*/ 	.short	0x0210
        /*00a2*/ 	.short	0x0018


	//----- nvinfo : EIATTR_SW_WAR
	.align		4
.L_27:
        /*00a4*/ 	.byte	0x04, 0x36
        /*00a6*/ 	.short	(.L_29 - .L_28)
.L_28:
        /*00a8*/ 	.word	0x00000008
.L_29:


//--------------------- .nv.callgraph             --------------------------
	.section	.nv.callgraph,"",@"SHT_CUDA_CALLGRAPH"
	.align	4
	.sectionentsize	8
	.align		4
        /*0000*/ 	.word	0x00000000
	.align		4
        /*0004*/ 	.word	0xffffffff
	.align		4
        /*0008*/ 	.word	0x00000000
	.align		4
        /*000c*/ 	.word	0xfffffffe
	.align		4
        /*0010*/ 	.word	0x00000000
	.align		4
        /*0014*/ 	.word	0xfffffffd
	.align		4
        /*0018*/ 	.word	0x00000000
	.align		4
        /*001c*/ 	.word	0xfffffffc


//--------------------- .text.triton_per_fused_adaptive_max_pool2d_add_mean_mul_0 --------------------------
	.section	.text.triton_per_fused_adaptive_max_pool2d_add_mean_mul_0,"ax",@progbits
	.sectionflags	@"SHF_BARRIERS=1"
	.align	128
        .global         triton_per_fused_adaptive_max_pool2d_add_mean_mul_0
        .type           triton_per_fused_adaptive_max_pool2d_add_mean_mul_0,@function
        .size           triton_per_fused_adaptive_max_pool2d_add_mean_mul_0,(.L_x_1 - triton_per_fused_adaptive_max_pool2d_add_mean_mul_0)
        .other          triton_per_fused_adaptive_max_pool2d_add_mean_mul_0,@"STO_CUDA_ENTRY STV_DEFAULT"
triton_per_fused_adaptive_max_pool2d_add_mean_mul_0:
.text.triton_per_fused_adaptive_max_pool2d_add_mean_mul_0:
[----:B------:R-:W0:Y:S01]  /*0000*/  LDC R1, c[0x0][0x28] ;  /* 0x00000a00ff017b82 */ /* 0x000e220000000800 */
[----:B------:R-:W1:Y:S07]  /*0010*/  S2R R0, SR_CTAID.X ;  /* 0x0000000000007919 */ /* 0x000e6e0000002500 */
[----:B------:R-:W2:Y:S01]  /*0020*/  LDC.64 R6, c[0x0][0x218] ;  /* 0x00008600ff067b82 */ /* 0x000ea20000000a00 */
[----:B------:R-:W-:Y:S02]  /*0030*/  CS2R R10, SRZ ;  /* 0x00000000000a7805 */ /* 0x000fe4000001ff00 */
[----:B------:R-:W-:Y:S01]  /*0040*/  CS2R R20, SRZ ;  /* 0x0000000000147805 */ /* 0x000fe2000001ff00 */
[----:B------:R-:W3:Y:S01]  /*0050*/  S2R R4, SR_TID.X ;  /* 0x0000000000047919 */ /* 0x000ee20000002100 */
[----:B------:R-:W-:Y:S01]  /*0060*/  CS2R R8, SRZ ;  /* 0x0000000000087805 */ /* 0x000fe2000001ff00 */
[----:B------:R-:W-:Y:S01]  /*0070*/  ULDC.64 UR4, c[0x0][0x208] ;  /* 0x0000820000047ab9 */ /* 0x000fe20000000a00 */
[----:B------:R-:W-:Y:S01]  /*0080*/  IMAD.MOV.U32 R22, RZ, RZ, RZ ;  /* 0x000000ffff167224 */ /* 0x000fe200078e00ff */
[----:B------:R-:W-:-:S02]  /*0090*/  CS2R R18, SRZ ;  /* 0x0000000000127805 */ /* 0x000fc4000001ff00 */
[C---:B-1----:R-:W-:Y:S01]  /*00a0*/  ISETP.GE.AND P0, PT, R0.reuse, 0x10, PT ;  /* 0x000000100000780c */ /* 0x042fe20003f06270 */
[----:B------:R-:W-:-:S05]  /*00b0*/  IMAD.SHL.U32 R3, R0, 0x10, RZ ;  /* 0x0000001000037824 */ /* 0x000fca00078e00ff */
[----:B---3--:R-:W-:Y:S01]  /*00c0*/  LOP3.LUT R5, R3, 0xf, R4, 0xf8, !PT ;  /* 0x0000000f03057812 */ /* 0x008fe200078ef804 */
[----:B--2---:R-:W-:-:S04]  /*00d0*/  IMAD.WIDE R2, R3, 0x4, R6 ;  /* 0x0000000403027825 */ /* 0x004fc800078e0206 */
[----:B------:R-:W-:Y:S02]  /*00e0*/  IMAD.WIDE R6, R5, 0x4, R6 ;  /* 0x0000000405067825 */ /* 0x000fe400078e0206 */
[----:B------:R-:W2:Y:S04]  /*00f0*/  @!P0 LDG.E.EL R10, desc[UR4][R2.64] ;  /* 0x00000004020a8981 */ /* 0x000ea8000c2e1900 */
[----:B------:R-:W2:Y:S04]  /*0100*/  @!P0 LDG.E.EL R21, desc[UR4][R2.64+0x4] ;  /* 0x0000040402158981 */ /* 0x000ea8000c2e1900 */
[----:B------:R1:W3:Y:S04]  /*0110*/  @!P0 LDG.E R9, desc[UR4][R6.64] ;  /* 0x0000000406098981 */ /* 0x0002e8000c1e1900 */
[----:B------:R-:W4:Y:S04]  /*0120*/  @!P0 LDG.E.EL R22, desc[UR4][R2.64+0x8] ;  /* 0x0000080402168981 */ /* 0x000f28000c2e1900 */
[----:B------:R-:W5:Y:S01]  /*0130*/  @!P0 LDG.E.EL R19, desc[UR4][R2.64+0xc] ;  /* 0x00000c0402138981 */ /* 0x000f62000c2e1900 */
[----:B------:R-:W-:-:S03]  /*0140*/  CS2R R16, SRZ ;  /* 0x0000000000107805 */ /* 0x000fc6000001ff00 */
[----:B------:R-:W5:Y:S04]  /*0150*/  @!P0 LDG.E.EL R20, desc[UR4][R2.64+0x10] ;  /* 0x0000100402148981 */ /* 0x000f68000c2e1900 */
[----:B------:R-:W5:Y:S01]  /*0160*/  @!P0 LDG.E.EL R17, desc[UR4][R2.64+0x14] ;  /* 0x0000140402118981 */ /* 0x000f62000c2e1900 */
[----:B------:R-:W-:-:S03]  /*0170*/  CS2R R14, SRZ ;  /* 0x00000000000e7805 */ /* 0x000fc6000001ff00 */
[----:B------:R-:W5:Y:S04]  /*0180*/  @!P0 LDG.E.EL R18, desc[UR4][R2.64+0x18] ;  /* 0x0000180402128981 */ /* 0x000f68000c2e1900 */
[----:B------:R-:W5:Y:S01]  /*0190*/  @!P0 LDG.E.EL R15, desc[UR4][R2.64+0x1c] ;  /* 0x00001c04020f8981 */ /* 0x000f62000c2e1900 */
[----:B------:R-:W-:-:S03]  /*01a0*/  IMAD.MOV.U32 R13, RZ, RZ, RZ ;  /* 0x000000ffff0d7224 */ /* 0x000fc600078e00ff */
[----:B------:R-:W5:Y:S04]  /*01b0*/  @!P0 LDG.E.EL R16, desc[UR4][R2.64+0x20] ;  /* 0x0000200402108981 */ /* 0x000f68000c2e1900 */
[----:B------:R-:W5:Y:S04]  /*01c0*/  @!P0 LDG.E.EL R13, desc[UR4][R2.64+0x24] ;  /* 0x00002404020d8981 */ /* 0x000f68000c2e1900 */
[----:B------:R-:W5:Y:S01]  /*01d0*/  @!P0 LDG.E.EL R14, desc[UR4][R2.64+0x28] ;  /* 0x00002804020e8981 */ /* 0x000f62000c2e1900 */
[----:B-1----:R-:W-:-:S03]  /*01e0*/  CS2R R6, SRZ ;  /* 0x0000000000067805 */ /* 0x002fc6000001ff00 */
[----:B------:R-:W5:Y:S04]  /*01f0*/  @!P0 LDG.E.EL R11, desc[UR4][R2.64+0x2c] ;  /* 0x00002c04020b8981 */ /* 0x000f68000c2e1900 */
[----:B------:R-:W5:Y:S04]  /*0200*/  @!P0 LDG.E.EL R6, desc[UR4][R2.64+0x30] ;  /* 0x0000300402068981 */ /* 0x000f68000c2e1900 */
[----:B------:R-:W5:Y:S04]  /*0210*/  @!P0 LDG.E.EL R7, desc[UR4][R2.64+0x34] ;  /* 0x0000340402078981 */ /* 0x000f68000c2e1900 */
[----:B------:R-:W5:Y:S01]  /*0220*/  @!P0 LDG.E.EL R8, desc[UR4][R2.64+0x38] ;  /* 0x0000380402088981 */ /* 0x000f62000c2e1900 */
[----:B------:R-:W-:-:S06]  /*0230*/  IMAD.MOV.U32 R5, RZ, RZ, RZ ;  /* 0x000000ffff057224 */ /* 0x000fcc00078e00ff */
[----:B------:R1:W5:Y:S01]  /*0240*/  @!P0 LDG.E.EL R5, desc[UR4][R2.64+0x3c] ;  /* 0x00003c0402058981 */ /* 0x000362000c2e1900 */
[----:B------:R-:W-:Y:S01]  /*0250*/  BAR.SYNC.DEFER_BLOCKING 0x0 ;  /* 0x0000000000007b1d */ /* 0x000fe20000010000 */
[C---:B--2---:R-:W-:Y:S02]  /*0260*/  FSETP.GT.AND P1, PT, R21.reuse, R10, PT ;  /* 0x0000000a1500720b */ /* 0x044fe40003f24000 */
[----:B------:R-:W-:Y:S02]  /*0270*/  FSETP.NAN.AND P2, PT, R21, R21, PT ;  /* 0x000000151500720b */ /* 0x000fe40003f48000 */
[----:B---3--:R-:W-:-:S04]  /*0280*/  SEL R9, R9, RZ, !P0 ;  /* 0x000000ff09097207 */ /* 0x008fc80004000000 */
[----:B------:R-:W-:Y:S02]  /*0290*/  FSEL R9, R9, RZ, !P0 ;  /* 0x000000ff09097208 */ /* 0x000fe40004000000 */
[----:B----4-:R-:W-:-:S03]  /*02a0*/  FSETP.NAN.AND P0, PT, R22, R22, PT ;  /* 0x000000161600720b */ /* 0x010fc60003f08000 */
[----:B------:R-:W-:Y:S01]  /*02b0*/  @!P1 FSEL R21, R21, R10, P2 ;  /* 0x0000000a15159208 */ /* 0x000fe20001000000 */
[----:B------:R-:W2:Y:S01]  /*02c0*/  SHFL.BFLY PT, R12, R9, 0x8, 0x1f ;  /* 0x0d001f00090c7f89 */ /* 0x000ea200000e0000 */
[----:B-----5:R-:W-:Y:S02]  /*02d0*/  FSETP.NAN.AND P1, PT, R19, R19, PT ;  /* 0x000000131300720b */ /* 0x020fe40003f28000 */
[----:B------:R-:W-:-:S06]  /*02e0*/  FSETP.GEU.AND P2, PT, R21, R22, PT ;  /* 0x000000161500720b */ /* 0x000fcc0003f4e000 */
[----:B------:R-:W-:Y:S02]  /*02f0*/  @!P0 FSEL R22, R22, R21, !P2 ;  /* 0x0000001516168208 */ /* 0x000fe40005000000 */
[----:B------:R-:W-:Y:S02]  /*0300*/  FSETP.NAN.AND P0, PT, R20, R20, PT ;  /* 0x000000141400720b */ /* 0x000fe40003f08000 */
[----:B------:R-:W-:-:S04]  /*0310*/  FSETP.GEU.AND P2, PT, R22, R19, PT ;  /* 0x000000131600720b */ /* 0x000fc80003f4e000 */
[----:B------:R-:W-:Y:S02]  /*0320*/  @!P1 FSEL R19, R19, R22, !P2 ;  /* 0x0000001613139208 */ /* 0x000fe40005000000 */
[----:B------:R-:W-:Y:S02]  /*0330*/  FSETP.NAN.AND P1, PT, R17, R17, PT ;  /* 0x000000111100720b */ /* 0x000fe40003f28000 */
[----:B------:R-:W-:Y:S01]  /*0340*/  FSETP.GEU.AND P2, PT, R19, R20, PT ;  /* 0x000000141300720b */ /* 0x000fe20003f4e000 */
[----:B--2---:R-:W-:-:S03]  /*0350*/  FADD R12, R9, R12 ;  /* 0x0000000c090c7221 */ /* 0x004fc60000000000 */
[----:B------:R-:W-:Y:S02]  /*0360*/  @!P0 FSEL R20, R20, R19, !P2 ;  /* 0x0000001314148208 */ /* 0x000fe40005000000 */
[----:B------:R-:W-:Y:S02]  /*0370*/  FSETP.NAN.AND P0, PT, R18, R18, PT ;  /* 0x000000121200720b */ /* 0x000fe40003f08000 */
[----:B------:R-:W-:Y:S01]  /*0380*/  FSETP.GEU.AND P2, PT, R20, R17, PT ;  /* 0x000000111400720b */ /* 0x000fe20003f4e000 */
[----:B01----:R-:W0:Y:S03]  /*0390*/  SHFL.BFLY PT, R3, R12, 0x4, 0x1f ;  /* 0x0c801f000c037f89 */ /* 0x003e2600000e0000 */
[----:B------:R-:W-:Y:S02]  /*03a0*/  @!P1 FSEL R17, R17, R20, !P2 ;  /* 0x0000001411119208 */ /* 0x000fe40005000000 */
[----:B------:R-:W-:-:S02]  /*03b0*/  FSETP.NAN.AND P1, PT, R15, R15, PT ;  /* 0x0000000f0f00720b */ /* 0x000fc40003f28000 */
[----:B------:R-:W-:-:S04]  /*03c0*/  FSETP.GEU.AND P2, PT, R17, R18, PT ;  /* 0x000000121100720b */ /* 0x000fc80003f4e000 */
[----:B------:R-:W-:Y:S02]  /*03d0*/  @!P0 FSEL R18, R18, R17, !P2 ;  /* 0x0000001112128208 */ /* 0x000fe40005000000 */
[----:B------:R-:W-:Y:S02]  /*03e0*/  FSETP.NAN.AND P0, PT, R16, R16, PT ;  /* 0x000000101000720b */ /* 0x000fe40003f08000 */
[----:B------:R-:W-:-:S04]  /*03f0*/  FSETP.GEU.AND P2, PT, R18, R15, PT ;  /* 0x0000000f1200720b */ /* 0x000fc80003f4e000 */
[----:B------:R-:W-:Y:S02]  /*0400*/  @!P1 FSEL R15, R15, R18, !P2 ;  /* 0x000000120f0f9208 */ /* 0x000fe40005000000 */
[----:B------:R-:W-:Y:S02]  /*0410*/  FSETP.NAN.AND P1, PT, R13, R13, PT ;  /* 0x0000000d0d00720b */ /* 0x000fe40003f28000 */
[----:B------:R-:W-:Y:S01]  /*0420*/  FSETP.GEU.AND P2, PT, R15, R16, PT ;  /* 0x000000100f00720b */ /* 0x000fe20003f4e000 */
[----:B0-----:R-:W-:-:S03]  /*0430*/  FADD R3, R12, R3 ;  /* 0x000000030c037221 */ /* 0x001fc60000000000 */
[----:B------:R-:W-:Y:S02]  /*0440*/  @!P0 FSEL R16, R16, R15, !P2 ;  /* 0x0000000f10108208 */ /* 0x000fe40005000000 */
[----:B------:R-:W-:Y:S01]  /*0450*/  FSETP.NAN.AND P0, PT, R14, R14, PT ;  /* 0x0000000e0e00720b */ /* 0x000fe20003f08000 */
[----:B------:R-:W0:Y:S01]  /*0460*/  SHFL.BFLY PT, R2, R3, 0x2, 0x1f ;  /* 0x0c401f0003027f89 */ /* 0x000e2200000e0000 */
[----:B------:R-:W-:-:S04]  /*0470*/  FSETP.GEU.AND P2, PT, R16, R13, PT ;  /* 0x0000000d1000720b */ /* 0x000fc80003f4e000 */
[----:B------:R-:W-:Y:S02]  /*0480*/  @!P1 FSEL R13, R13, R16, !P2 ;  /* 0x000000100d0d9208 */ /* 0x000fe40005000000 */
[----:B------:R-:W-:Y:S02]  /*0490*/  FSETP.NAN.AND P1, PT, R11, R11, PT ;  /* 0x0000000b0b00720b */ /* 0x000fe40003f28000 */
[----:B------:R-:W-:-:S04]  /*04a0*/  FSETP.GEU.AND P2, PT, R13, R14, PT ;  /* 0x0000000e0d00720b */ /* 0x000fc80003f4e000 */
[----:B------:R-:W-:Y:S02]  /*04b0*/  @!P0 FSEL R14, R14, R13, !P2 ;  /* 0x0000000d0e0e8208 */ /* 0x000fe40005000000 */
[----:B------:R-:W-:Y:S02]  /*04c0*/  FSETP.NAN.AND P0, PT, R6, R6, PT ;  /* 0x000000060600720b */ /* 0x000fe40003f08000 */
[----:B------:R-:W-:-:S04]  /*04d0*/  FSETP.GEU.AND P2, PT, R14, R11, PT ;  /* 0x0000000b0e00720b */ /* 0x000fc80003f4e000 */
[----:B------:R-:W-:Y:S02]  /*04e0*/  @!P1 FSEL R11, R11, R14, !P2 ;  /* 0x0000000e0b0b9208 */ /* 0x000fe40005000000 */
[----:B------:R-:W-:Y:S01]  /*04f0*/  FSETP.NAN.AND P1, PT, R7, R7, PT ;  /* 0x000000070700720b */ /* 0x000fe20003f28000 */
[----:B0-----:R-:W-:Y:S01]  /*0500*/  FADD R9, R3, R2 ;  /* 0x0000000203097221 */ /* 0x001fe20000000000 */
[----:B------:R-:W-:Y:S01]  /*0510*/  FSETP.GEU.AND P2, PT, R11, R6, PT ;  /* 0x000000060b00720b */ /* 0x000fe20003f4e000 */
[----:B------:R-:W0:Y:S03]  /*0520*/  LDC.64 R2, c[0x0][0x210] ;  /* 0x00008400ff027b82 */ /* 0x000e260000000a00 */
[----:B------:R-:W-:Y:S01]  /*0530*/  @!P0 FSEL R6, R6, R11, !P2 ;  /* 0x0000000b06068208 */ /* 0x000fe20005000000 */
[----:B------:R-:W1:Y:S01]  /*0540*/  SHFL.BFLY PT, R10, R9, 0x1, 0x1f ;  /* 0x0c201f00090a7f89 */ /* 0x000e6200000e0000 */
[----:B------:R-:W-:-:S02]  /*0550*/  FSETP.NAN.AND P0, PT, R8, R8, PT ;  /* 0x000000080800720b */ /* 0x000fc40003f08000 */
[----:B------:R-:W-:-:S04]  /*0560*/  FSETP.GEU.AND P2, PT, R6, R7, PT ;  /* 0x000000070600720b */ /* 0x000fc80003f4e000 */
[----:B------:R-:W-:Y:S02]  /*0570*/  @!P1 FSEL R7, R7, R6, !P2 ;  /* 0x0000000607079208 */ /* 0x000fe40005000000 */
[----:B------:R-:W-:Y:S02]  /*0580*/  FSETP.NAN.AND P1, PT, R5, R5, PT ;  /* 0x000000050500720b */ /* 0x000fe40003f28000 */
[----:B------:R-:W-:-:S04]  /*0590*/  FSETP.GEU.AND P2, PT, R7, R8, PT ;  /* 0x000000080700720b */ /* 0x000fc80003f4e000 */
[----:B------:R-:W-:Y:S02]  /*05a0*/  @!P0 FSEL R8, R8, R7, !P2 ;  /* 0x0000000708088208 */ /* 0x000fe40005000000 */
[----:B------:R-:W-:Y:S02]  /*05b0*/  LOP3.LUT P0, RZ, R4, 0x3f, RZ, 0xc0, !PT ;  /* 0x0000003f04ff7812 */ /* 0x000fe4000780c0ff */
[----:B------:R-:W-:Y:S01]  /*05c0*/  FSETP.GEU.AND P2, PT, R8, R5, PT ;  /* 0x000000050800720b */ /* 0x000fe20003f4e000 */
[C---:B0-----:R-:W-:Y:S01]  /*05d0*/  IMAD.WIDE R2, R0.reuse, 0x4, R2 ;  /* 0x0000000400027825 */ /* 0x041fe200078e0202 */
[----:B------:R-:W-:Y:S02]  /*05e0*/  ISETP.LT.AND P0, PT, R0, 0x10, !P0 ;  /* 0x000000100000780c */ /* 0x000fe40004701270 */
[----:B------:R-:W-:Y:S01]  /*05f0*/  @!P1 FSEL R5, R5, R8, !P2 ;  /* 0x0000000805059208 */ /* 0x000fe20005000000 */
[----:B-1----:R-:W-:-:S04]  /*0600*/  FADD R10, R9, R10 ;  /* 0x0000000a090a7221 */ /* 0x002fc80000000000 */
[----:B------:R-:W-:-:S06]  /*0610*/  FFMA R10, R10, 0.0625, R5 ;  /* 0x3d8000000a0a7823 */ /* 0x000fcc0000000005 */
[----:B------:R-:W-:Y:S05]  /*0620*/  @!P0 EXIT ;  /* 0x000000000000894d */ /* 0x000fea0003800000 */
[----:B------:R-:W-:-:S05]  /*0630*/  FMUL R5, R10, 0.5 ;  /* 0x3f0000000a057820 */ /* 0x000fca0000400000 */
[----:B------:R-:W-:Y:S01]  /*0640*/  STG.E desc[UR4][R2.64], R5 ;  /* 0x0000000502007986 */ /* 0x000fe2000c101904 */
[----:B------:R-:W-:Y:S05]  /*0650*/  EXIT ;  /* 0x000000000000794d */ /* 0x000fea0003800000 */
.L_x_0:
[----:B------:R-:W-:-:S00]  /*0660*/  BRA `(.L_x_0) ;  /* 0xfffffffc00fc7947 */ /* 0x000fc0000383ffff */
[----:B------:R-:W-:-:S00]  /*0670*/  NOP ;  /* 0x0000000000007918 */ /* 0x000fc00000000000 */
        /* <DEDUP_REMOVED lines=8> */
.L_x_1:


//--------------------- .nv.constant0.triton_per_fused_adaptive_max_pool2d_add_mean_mul_0 --------------------------
	.section	.nv.constant0.triton_per_fused_adaptive_max_pool2d_add_mean_mul_0,"a",@progbits
	.sectionflags	@""
	.align	4
.nv.constant0.triton_per_fused_adaptive_max_pool2d_add_mean_mul_0:
	.zero		552
